	.headerflags	@"EF_CUDA_TEXMODE_UNIFIED EF_CUDA_64BIT_ADDRESS EF_CUDA_ACCELERATORS EF_CUDA_SM90 EF_CUDA_VIRTUAL_SM(EF_CUDA_SM90)"
	.elftype	@"ET_EXEC"


//--------------------- .nv.info                  --------------------------
	.section	.nv.info,"",@"SHT_CUDA_INFO"
	.align	4


	//----- nvinfo : EIATTR_REGCOUNT
	.align		4
        /*0000*/ 	.byte	0x04, 0x2f
        /*0002*/ 	.short	(.L_2 - .L_1)
	.align		4
.L_1:
        /*0004*/ 	.word	index@(triton_poi_fused_native_group_norm_relu_6)
        /*0008*/ 	.word	0x00000020


	//----- nvinfo : EIATTR_MIN_STACK_SIZE
	.align		4
.L_2:
        /*000c*/ 	.byte	0x04, 0x12
        /*000e*/ 	.short	(.L_4 - .L_3)
	.align		4
.L_3:
        /*0010*/ 	.word	index@(triton_poi_fused_native_group_norm_relu_6)
        /*0014*/ 	.word	0x00000000


	//----- nvinfo : EIATTR_FRAME_SIZE
	.align		4
.L_4:
        /*0018*/ 	.byte	0x04, 0x11
        /*001a*/ 	.short	(.L_6 - .L_5)
	.align		4
.L_5:
        /*001c*/ 	.word	index@(triton_poi_fused_native_group_norm_relu_6)
        /*0020*/ 	.word	0x00000000


	//----- nvinfo : EIATTR_MIN_STACK_SIZE
	.align		4
.L_6:
        /*0024*/ 	.byte	0x04, 0x12
        /*0026*/ 	.short	(.L_8 - .L_7)
	.align		4
.L_7:
        /*0028*/ 	.word	index@(triton_poi_fused_native_group_norm_relu_6)
        /*002c*/ 	.word	0x00000000
.L_8:


//--------------------- .nv.info.triton_poi_fused_native_group_norm_relu_6 --------------------------
	.section	.nv.info.triton_poi_fused_native_group_norm_relu_6,"",@"SHT_CUDA_INFO"
	.sectionflags	@""
	.align	4


	//----- nvinfo : EIATTR_CUDA_API_VERSION
	.align		4
        /*0000*/ 	.byte	0x04, 0x37
        /*0002*/ 	.short	(.L_10 - .L_9)
.L_9:
        /*0004*/ 	.word	0x0000007c


	//----- nvinfo : EIATTR_KPARAM_INFO
	.align		4
.L_10:
        /*0008*/ 	.byte	0x04, 0x17
        /*000a*/ 	.short	(.L_12 - .L_11)
.L_11:
        /*000c*/ 	.word	0x00000000
        /*0010*/ 	.short	0x0006
        /*0012*/ 	.short	0x0030
        /*0014*/ 	.byte	0x00, 0xf0, 0x11, 0x00


	//----- nvinfo : EIATTR_KPARAM_INFO
	.align		4
.L_12:
        /*0018*/ 	.byte	0x04, 0x17
        /*001a*/ 	.short	(.L_14 - .L_13)
.L_13:
        /*001c*/ 	.word	0x00000000
        /*0020*/ 	.short	0x0005
        /*0022*/ 	.short	0x0028
        /*0024*/ 	.byte	0x00, 0xf4, 0x21, 0x00


	//----- nvinfo : EIATTR_KPARAM_INFO
	.align		4
.L_14:
        /*0028*/ 	.byte	0x04, 0x17
        /*002a*/ 	.short	(.L_16 - .L_15)
.L_15:
        /*002c*/ 	.word	0x00000000
        /*0030*/ 	.short	0x0004
        /*0032*/ 	.short	0x0020
        /*0034*/ 	.byte	0x00, 0xf4, 0x21, 0x00


	//----- nvinfo : EIATTR_KPARAM_INFO
	.align		4
.L_16:
        /*0038*/ 	.byte	0x04, 0x17
        /*003a*/ 	.short	(.L_18 - .L_17)
.L_17:
        /*003c*/ 	.word	0x00000000
        /*0040*/ 	.short	0x0003
        /*0042*/ 	.short	0x0018
        /*0044*/ 	.byte	0x00, 0xf4, 0x21, 0x00


	//----- nvinfo : EIATTR_KPARAM_INFO
	.align		4
.L_18:
        /*0048*/ 	.byte	0x04, 0x17
        /*004a*/ 	.short	(.L_20 - .L_19)
.L_19:
        /*004c*/ 	.word	0x00000000
        /*0050*/ 	.short	0x0002
        /*0052*/ 	.short	0x0010
        /*0054*/ 	.byte	0x00, 0xf4, 0x21, 0x00


	//----- nvinfo : EIATTR_KPARAM_INFO
	.align		4
.L_20:
        /*0058*/ 	.byte	0x04, 0x17
        /*005a*/ 	.short	(.L_22 - .L_21)
.L_21:
        /*005c*/ 	.word	0x00000000
        /*0060*/ 	.short	0x0001
        /*0062*/ 	.short	0x0008
        /*0064*/ 	.byte	0x00, 0xf4, 0x21, 0x00


	//----- nvinfo : EIATTR_KPARAM_INFO
	.align		4
.L_22:
        /*0068*/ 	.byte	0x04, 0x17
        /*006a*/ 	.short	(.L_24 - .L_23)
.L_23:
        /*006c*/ 	.word	0x00000000
        /*0070*/ 	.short	0x0000
        /*0072*/ 	.short	0x0000
        /*0074*/ 	.byte	0x00, 0xf4, 0x21, 0x00


	//----- nvinfo : EIATTR_SPARSE_MMA_MASK
	.align		4
.L_24:
        /*0078*/ 	.byte	0x03, 0x50
        /*007a*/ 	.short	0x0000


	//----- nvinfo : EIATTR_MAXREG_COUNT
	.align		4
        /*007c*/ 	.byte	0x03, 0x1b
        /*007e*/ 	.short	0x00ff


	//----- nvinfo : EIATTR_EXIT_INSTR_OFFSETS
	.align		4
        /*0080*/ 	.byte	0x04, 0x1c
        /*0082*/ 	.short	(.L_26 - .L_25)


	//   ....[0]....
.L_25:
        /*0084*/ 	.word	0x000006c0


	//----- nvinfo : EIATTR_REQNTID
	.align		4
.L_26:
        /*0088*/ 	.byte	0x04, 0x10
        /*008a*/ 	.short	(.L_28 - .L_27)
.L_27:
        /*008c*/ 	.word	0x00000080
        /*0090*/ 	.word	0x00000001
        /*0094*/ 	.word	0x00000001


	//----- nvinfo : EIATTR_CBANK_PARAM_SIZE
	.align		4
.L_28:
        /*0098*/ 	.byte	0x03, 0x19
        /*009a*/ 	.short	0x0034


	//----- nvinfo : EIATTR_PARAM_CBANK
	.align		4
        /*009c*/ 	.byte	0x04, 0x0a
        /*009e*/ 	.short	(.L_30 - .L_29)
	.align		4
.L_29:
        /*00a0*/ 	.word	index@(.nv.constant0.triton_poi_fused_native_group_norm_relu_6)
        /*00a4*/ 	.short	0x0210
        /*00a6*/ 	.short	0x0034


	//----- nvinfo : EIATTR_SW_WAR
	.align		4
.L_30:
        /*00a8*/ 	.byte	0x04, 0x36
        /*00aa*/ 	.short	(.L_32 - .L_31)
.L_31:
        /*00ac*/ 	.word	0x00000008
.L_32:


//--------------------- .nv.callgraph             --------------------------
	.section	.nv.callgraph,"",@"SHT_CUDA_CALLGRAPH"
	.align	4
	.sectionentsize	8
	.align		4
        /*0000*/ 	.word	0x00000000
	.align		4
        /*0004*/ 	.word	0xffffffff
	.align		4
        /*0008*/ 	.word	0x00000000
	.align		4
        /*000c*/ 	.word	0xfffffffe
	.align		4
        /*0010*/ 	.word	0x00000000
	.align		4
        /*0014*/ 	.word	0xfffffffd
	.align		4
        /*0018*/ 	.word	0x00000000
	.align		4
        /*001c*/ 	.word	0xfffffffc


//--------------------- .nv.constant4             --------------------------
	.section	.nv.constant4,"a",@progbits
	.align	8
	.align		8
.nv.constant4:
        /*0000*/ 	.dword	_$_str


//--------------------- .text.triton_poi_fused_native_group_norm_relu_6 --------------------------
	.section	.text.triton_poi_fused_native_group_norm_relu_6,"ax",@progbits
	.align	128
        .global         triton_poi_fused_native_group_norm_relu_6
        .type           triton_poi_fused_native_group_norm_relu_6,@function
        .size           triton_poi_fused_native_group_norm_relu_6,(.L_x_1 - triton_poi_fused_native_group_norm_relu_6)
        .other          triton_poi_fused_native_group_norm_relu_6,@"STO_CUDA_ENTRY STV_DEFAULT"
triton_poi_fused_native_group_norm_relu_6:
.text.triton_poi_fused_native_group_norm_relu_6:
[----:B------:R-:W-:Y:S01]  /*0000*/  LDC R1, c[0x0][0x28] ;  /* 0x00000a00ff017b82 */ /* 0x000fe20000000800 */
[----:B------:R-:W1:Y:S07]  /*0010*/  S2R R0, SR_TID.X ;  /* 0x0000000000007919 */ /* 0x000e6e0000002100 */
[----:B------:R-:W2:Y:S01]  /*0020*/  LDC.64 R4, c[0x0][0x220] ;  /* 0x00008800ff047b82 */ /* 0x000ea20000000a00 */
[----:B------:R-:W-:Y:S01]  /*0030*/  ULDC.64 UR4, c[0x0][0x208] ;  /* 0x0000820000047ab9 */ /* 0x000fe20000000a00 */
[----:B------:R-:W3:Y:S06]  /*0040*/  S2R R7, SR_CTAID.X ;  /* 0x0000000000077919 */ /* 0x000eec0000002500 */
[----:B------:R-:W4:Y:S08]  /*0050*/  LDC.64 R8, c[0x0][0x218] ;  /* 0x00008600ff087b82 */ /* 0x000f300000000a00 */
[----:B------:R-:W5:Y:S01]  /*0060*/  LDC.64 R14, c[0x0][0x210] ;  /* 0x00008400ff0e7b82 */ /* 0x000f620000000a00 */
[----:B-1----:R-:W-:Y:S01]  /*0070*/  IMAD.SHL.U32 R0, R0, 0x4, RZ ;  /* 0x0000000400007824 */ /* 0x002fe200078e00ff */
[----:B---3--:R-:W-:-:S04]  /*0080*/  SHF.R.S32.HI R3, RZ, 0x15, R7 ;  /* 0x00000015ff037819 */ /* 0x008fc80000011407 */
[----:B------:R-:W-:Y:S02]  /*0090*/  LOP3.LUT R0, R0, 0x1fc, RZ, 0xc0, !PT ;  /* 0x000001fc00007812 */ /* 0x000fe400078ec0ff */
[----:B------:R-:W-:-:S03]  /*00a0*/  SGXT R3, R3, 0x1 ;  /* 0x000000010303781a */ /* 0x000fc60000000200 */
[----:B------:R-:W-:-:S05]  /*00b0*/  IMAD R0, R7, 0x400, R0 ;  /* 0x0000040007007824 */ /* 0x000fca00078e0200 */
[C---:B------:R-:W-:Y:S02]  /*00c0*/  LEA.HI R6, R3.reuse, R0, RZ, 0x12 ;  /* 0x0000000003067211 */ /* 0x040fe400078f90ff */
[----:B------:R-:W-:Y:S02]  /*00d0*/  IADD3 R2, R0, 0x200, RZ ;  /* 0x0000020000027810 */ /* 0x000fe40007ffe0ff */
[----:B------:R-:W-:Y:S02]  /*00e0*/  SHF.R.S32.HI R6, RZ, 0x12, R6 ;  /* 0x00000012ff067819 */ /* 0x000fe40000011406 */
[C---:B------:R-:W-:Y:S02]  /*00f0*/  LEA.HI R10, R3.reuse, R2, RZ, 0x12 ;  /* 0x00000002030a7211 */ /* 0x040fe400078f90ff */
[----:B------:R-:W-:Y:S02]  /*0100*/  SHF.R.S32.HI R7, RZ, 0xf, R6 ;  /* 0x0000000fff077819 */ /* 0x000fe40000011406 */
[----:B------:R-:W-:-:S02]  /*0110*/  LEA.HI R11, R3, R0, RZ, 0x14 ;  /* 0x00000000030b7211 */ /* 0x000fc400078fa0ff */
[----:B------:R-:W-:Y:S02]  /*0120*/  LOP3.LUT R13, R7, 0xffff, RZ, 0xc0, !PT ;  /* 0x0000ffff070d7812 */ /* 0x000fe400078ec0ff */
[----:B------:R-:W-:Y:S02]  /*0130*/  LEA.HI R19, R3, R2, RZ, 0x14 ;  /* 0x0000000203137211 */ /* 0x000fe400078fa0ff */
[----:B------:R-:W-:Y:S02]  /*0140*/  SHF.R.S32.HI R10, RZ, 0x12, R10 ;  /* 0x00000012ff0a7819 */ /* 0x000fe4000001140a */
[----:B------:R-:W-:Y:S02]  /*0150*/  LEA.HI R2, R13, R6, RZ, 0x15 ;  /* 0x000000060d027211 */ /* 0x000fe400078fa8ff */
[----:B------:R-:W-:Y:S01]  /*0160*/  SHF.R.S32.HI R7, RZ, 0x14, R11 ;  /* 0x00000014ff077819 */ /* 0x000fe2000001140b */
[----:B------:R-:W1:Y:S01]  /*0170*/  LDC.64 R12, c[0x0][0x230] ;  /* 0x00008c00ff0c7b82 */ /* 0x000e620000000a00 */
[----:B------:R-:W-:-:S02]  /*0180*/  SHF.R.S32.HI R18, RZ, 0xf, R10 ;  /* 0x0000000fff127819 */ /* 0x000fc4000001140a */
[----:B------:R-:W-:Y:S01]  /*0190*/  LOP3.LUT R11, R2, 0xffe0, RZ, 0xc0, !PT ;  /* 0x0000ffe0020b7812 */ /* 0x000fe200078ec0ff */
[----:B--2---:R-:W-:Y:S01]  /*01a0*/  IMAD.WIDE R16, R7, 0x4, R4 ;  /* 0x0000000407107825 */ /* 0x004fe200078e0204 */
[----:B------:R-:W-:-:S03]  /*01b0*/  LOP3.LUT R21, R18, 0xffff, RZ, 0xc0, !PT ;  /* 0x0000ffff12157812 */ /* 0x000fc600078ec0ff */
[----:B------:R-:W2:Y:S01]  /*01c0*/  LDC.64 R2, c[0x0][0x228] ;  /* 0x00008a00ff027b82 */ /* 0x000ea20000000a00 */
[----:B------:R-:W-:Y:S01]  /*01d0*/  IMAD.MOV R20, RZ, RZ, -R11 ;  /* 0x000000ffff147224 */ /* 0x000fe200078e0a0b */
[----:B------:R-:W3:Y:S01]  /*01e0*/  LDG.E.EL R16, desc[UR4][R16.64] ;  /* 0x0000000410107981 */ /* 0x000ee2000c2e1900 */
[----:B------:R-:W-:Y:S01]  /*01f0*/  LEA.HI R18, R21, R10, RZ, 0x15 ;  /* 0x0000000a15127211 */ /* 0x000fe200078fa8ff */
[----:B----4-:R-:W-:Y:S01]  /*0200*/  IMAD.WIDE R26, R7, 0x4, R8 ;  /* 0x00000004071a7825 */ /* 0x010fe200078e0208 */
[----:B------:R-:W-:Y:S02]  /*0210*/  SHF.R.S32.HI R11, RZ, 0x14, R19 ;  /* 0x00000014ff0b7819 */ /* 0x000fe40000011413 */
[----:B------:R-:W-:Y:S01]  /*0220*/  PRMT R19, R20, 0x7710, RZ ;  /* 0x0000771014137816 */ /* 0x000fe200000000ff */
[----:B-----5:R-:W-:Y:S01]  /*0230*/  IMAD.WIDE R14, R0, 0x4, R14 ;  /* 0x00000004000e7825 */ /* 0x020fe200078e020e */
[----:B------:R-:W-:Y:S02]  /*0240*/  LOP3.LUT R18, R18, 0xffe0, RZ, 0xc0, !PT ;  /* 0x0000ffe012127812 */ /* 0x000fe400078ec0ff */
[----:B------:R-:W-:Y:S01]  /*0250*/  IADD3 R6, R6, R19, RZ ;  /* 0x0000001306067210 */ /* 0x000fe20007ffe0ff */
[----:B------:R-:W-:Y:S01]  /*0260*/  IMAD.WIDE R28, R11, 0x4, R4 ;  /* 0x000000040b1c7825 */ /* 0x000fe200078e0204 */
[----:B------:R-:W4:Y:S02]  /*0270*/  LDG.E.EL R17, desc[UR4][R26.64] ;  /* 0x000000041a117981 */ /* 0x000f24000c2e1900 */
[----:B------:R-:W-:Y:S01]  /*0280*/  PRMT R21, R6, 0x9910, RZ ;  /* 0x0000991006157816 */ /* 0x000fe200000000ff */
[----:B------:R-:W-:Y:S01]  /*0290*/  IMAD.MOV R19, RZ, RZ, -R18 ;  /* 0x000000ffff137224 */ /* 0x000fe200078e0a12 */
[----:B------:R-:W4:Y:S04]  /*02a0*/  LDG.E.128 R4, desc[UR4][R14.64] ;  /* 0x000000040e047981 */ /* 0x000f28000c1e1d00 */
[----:B------:R5:W4:Y:S01]  /*02b0*/  LDG.E.EL R18, desc[UR4][R28.64] ;  /* 0x000000041c127981 */ /* 0x000b22000c2e1900 */
[----:B------:R-:W-:Y:S01]  /*02c0*/  PRMT R19, R19, 0x7710, RZ ;  /* 0x0000771013137816 */ /* 0x000fe200000000ff */
[----:B--2---:R-:W-:-:S03]  /*02d0*/  IMAD.WIDE R24, R21, 0x4, R2 ;  /* 0x0000000415187825 */ /* 0x004fc600078e0202 */
[----:B------:R-:W-:Y:S01]  /*02e0*/  IADD3 R10, R10, R19, RZ ;  /* 0x000000130a0a7210 */ /* 0x000fe20007ffe0ff */
[----:B-1----:R-:W-:Y:S01]  /*02f0*/  IMAD.WIDE R20, R21, 0x4, R12 ;  /* 0x0000000415147825 */ /* 0x002fe200078e020c */
[----:B------:R-:W2:Y:S02]  /*0300*/  LDG.E.EL R19, desc[UR4][R24.64] ;  /* 0x0000000418137981 */ /* 0x000ea4000c2e1900 */
[----:B------:R-:W-:Y:S01]  /*0310*/  PRMT R10, R10, 0x9910, RZ ;  /* 0x000099100a0a7816 */ /* 0x000fe200000000ff */
[----:B------:R-:W-:Y:S02]  /*0320*/  IMAD.WIDE R22, R11, 0x4, R8 ;  /* 0x000000040b167825 */ /* 0x000fe400078e0208 */
[----:B------:R4:W2:Y:S02]  /*0330*/  LDG.E.EL R20, desc[UR4][R20.64] ;  /* 0x0000000414147981 */ /* 0x0008a4000c2e1900 */
[----:B-----5:R-:W-:Y:S02]  /*0340*/  IMAD.MOV.U32 R29, RZ, RZ, R10 ;  /* 0x000000ffff1d7224 */ /* 0x020fe400078e000a */
[----:B------:R-:W5:Y:S04]  /*0350*/  LDG.E.EL R22, desc[UR4][R22.64] ;  /* 0x0000000416167981 */ /* 0x000f68000c2e1900 */
[----:B------:R1:W5:Y:S01]  /*0360*/  LDG.E.128 R8, desc[UR4][R14.64+0x800] ;  /* 0x000800040e087981 */ /* 0x000362000c1e1d00 */
[----:B------:R-:W-:-:S04]  /*0370*/  IMAD.WIDE R26, R29, 0x4, R2 ;  /* 0x000000041d1a7825 */ /* 0x000fc800078e0202 */
[----:B------:R-:W-:Y:S02]  /*0380*/  IMAD.WIDE R12, R29, 0x4, R12 ;  /* 0x000000041d0c7825 */ /* 0x000fe400078e020c */
[----:B------:R-:W5:Y:S04]  /*0390*/  LDG.E.EL R26, desc[UR4][R26.64] ;  /* 0x000000041a1a7981 */ /* 0x000f68000c2e1900 */
[----:B------:R-:W5:Y:S01]  /*03a0*/  LDG.E.EL R13, desc[UR4][R12.64] ;  /* 0x000000040c0d7981 */ /* 0x000f62000c2e1900 */
[----:B------:R-:W-:-:S10]  /*03b0*/  HFMA2.MMA R3, -RZ, RZ, 0.34375, 0 ;  /* 0x35800000ff037435 */ /* 0x000fd400000001ff */
[----:B---3--:R-:W-:-:S06]  /*03c0*/  FFMA R16, R16, R3, 9.9999997473787516356e-06 ;  /* 0x3727c5ac10107423 */ /* 0x008fcc0000000003 */
[----:B------:R-:W3:Y:S01]  /*03d0*/  MUFU.RSQ R16, R16 ;  /* 0x0000001000107308 */ /* 0x000ee20000001400 */
[--C-:B----4-:R-:W-:Y:S01]  /*03e0*/  FADD R21, R4, -R17.reuse ;  /* 0x8000001104157221 */ /* 0x110fe20000000000 */
[----:B------:R-:W-:Y:S01]  /*03f0*/  FFMA R18, R18, R3, 9.9999997473787516356e-06 ;  /* 0x3727c5ac12127423 */ /* 0x000fe20000000003 */
[--C-:B------:R-:W-:Y:S01]  /*0400*/  FADD R5, R5, -R17.reuse ;  /* 0x8000001105057221 */ /* 0x100fe20000000000 */
[--C-:B-1----:R-:W-:Y:S01]  /*0410*/  FADD R15, R6, -R17.reuse ;  /* 0x80000011060f7221 */ /* 0x102fe20000000000 */
[----:B------:R-:W-:-:S03]  /*0420*/  FADD R7, R7, -R17 ;  /* 0x8000001107077221 */ /* 0x000fc60000000000 */
[----:B------:R-:W1:Y:S01]  /*0430*/  MUFU.RSQ R4, R18 ;  /* 0x0000001200047308 */ /* 0x000e620000001400 */
[C---:B---3--:R-:W-:Y:S01]  /*0440*/  FMUL R6, R16.reuse, R21 ;  /* 0x0000001510067220 */ /* 0x048fe20000400000 */
[C---:B------:R-:W-:Y:S01]  /*0450*/  FMUL R21, R16.reuse, R5 ;  /* 0x0000000510157220 */ /* 0x040fe20000400000 */
[C---:B------:R-:W-:Y:S01]  /*0460*/  FMUL R17, R16.reuse, R15 ;  /* 0x0000000f10117220 */ /* 0x040fe20000400000 */
[----:B------:R-:W3:Y:S01]  /*0470*/  LDC.64 R2, c[0x0][0x238] ;  /* 0x00008e00ff027b82 */ /* 0x000ee20000000a00 */
[----:B------:R-:W-:Y:S01]  /*0480*/  FMUL R15, R16, R7 ;  /* 0x00000007100f7220 */ /* 0x000fe20000400000 */
[C-C-:B--2---:R-:W-:Y:S01]  /*0490*/  FFMA R5, R19.reuse, R6, R20.reuse ;  /* 0x0000000613057223 */ /* 0x144fe20000000014 */
[C-C-:B------:R-:W-:Y:S01]  /*04a0*/  FFMA R6, R19.reuse, R21, R20.reuse ;  /* 0x0000001513067223 */ /* 0x140fe20000000014 */
[C-C-:B------:R-:W-:Y:S01]  /*04b0*/  FFMA R7, R19.reuse, R17, R20.reuse ;  /* 0x0000001113077223 */ /* 0x140fe20000000014 */
[----:B------:R-:W-:Y:S01]  /*04c0*/  FFMA R19, R19, R15, R20 ;  /* 0x0000000f13137223 */ /* 0x000fe20000000014 */
[--C-:B-----5:R-:W-:Y:S01]  /*04d0*/  FADD R15, R8, -R22.reuse ;  /* 0x80000016080f7221 */ /* 0x120fe20000000000 */
[--C-:B------:R-:W-:Y:S01]  /*04e0*/  FADD R9, R9, -R22.reuse ;  /* 0x8000001609097221 */ /* 0x100fe20000000000 */
[--C-:B------:R-:W-:Y:S01]  /*04f0*/  FADD R17, R10, -R22.reuse ;  /* 0x800000160a117221 */ /* 0x100fe20000000000 */
[----:B------:R-:W-:Y:S01]  /*0500*/  FADD R11, R11, -R22 ;  /* 0x800000160b0b7221 */ /* 0x000fe20000000000 */
[C---:B-1----:R-:W-:Y:S01]  /*0510*/  FMUL R15, R4.reuse, R15 ;  /* 0x0000000f040f7220 */ /* 0x042fe20000400000 */
[C---:B------:R-:W-:Y:S01]  /*0520*/  FMUL R10, R4.reuse, R9 ;  /* 0x00000009040a7220 */ /* 0x040fe20000400000 */
[C---:B------:R-:W-:Y:S01]  /*0530*/  FMUL R8, R4.reuse, R17 ;  /* 0x0000001104087220 */ /* 0x040fe20000400000 */
[----:B------:R-:W-:Y:S01]  /*0540*/  FMUL R4, R4, R11 ;  /* 0x0000000b04047220 */ /* 0x000fe20000400000 */
[----:B------:R-:W-:-:S03]  /*0550*/  FSETP.GEU.AND P6, PT, R19, RZ, PT ;  /* 0x000000ff1300720b */ /* 0x000fc60003fce000 */
[C-C-:B------:R-:W-:Y:S01]  /*0560*/  FFMA R4, R26.reuse, R4, R13.reuse ;  /* 0x000000041a047223 */ /* 0x140fe2000000000d */
[C-C-:B------:R-:W-:Y:S01]  /*0570*/  FFMA R15, R26.reuse, R15, R13.reuse ;  /* 0x0000000f1a0f7223 */ /* 0x140fe2000000000d */
[C-C-:B------:R-:W-:Y:S01]  /*0580*/  FFMA R12, R26.reuse, R10, R13.reuse ;  /* 0x0000000a1a0c7223 */ /* 0x140fe2000000000d */
[----:B------:R-:W-:Y:S01]  /*0590*/  FFMA R14, R26, R8, R13 ;  /* 0x000000081a0e7223 */ /* 0x000fe2000000000d */
[----:B------:R-:W-:Y:S02]  /*05a0*/  FSETP.GEU.AND P0, PT, R7, RZ, PT ;  /* 0x000000ff0700720b */ /* 0x000fe40003f0e000 */
[----:B------:R-:W-:Y:S02]  /*05b0*/  FSETP.GEU.AND P1, PT, R6, RZ, PT ;  /* 0x000000ff0600720b */ /* 0x000fe40003f2e000 */
[----:B------:R-:W-:Y:S02]  /*05c0*/  FSETP.GEU.AND P2, PT, R5, RZ, PT ;  /* 0x000000ff0500720b */ /* 0x000fe40003f4e000 */
[----:B------:R-:W-:-:S02]  /*05d0*/  FSETP.GEU.AND P3, PT, R4, RZ, PT ;  /* 0x000000ff0400720b */ /* 0x000fc40003f6e000 */
[----:B------:R-:W-:Y:S02]  /*05e0*/  SEL R11, R19, RZ, P6 ;  /* 0x000000ff130b7207 */ /* 0x000fe40003000000 */
[----:B------:R-:W-:Y:S02]  /*05f0*/  FSETP.GEU.AND P4, PT, R14, RZ, PT ;  /* 0x000000ff0e00720b */ /* 0x000fe40003f8e000 */
[----:B------:R-:W-:Y:S02]  /*0600*/  FSETP.GEU.AND P5, PT, R12, RZ, PT ;  /* 0x000000ff0c00720b */ /* 0x000fe40003fae000 */
[----:B------:R-:W-:Y:S02]  /*0610*/  FSETP.GEU.AND P6, PT, R15, RZ, PT ;  /* 0x000000ff0f00720b */ /* 0x000fe40003fce000 */
[----:B------:R-:W-:Y:S01]  /*0620*/  SEL R10, R7, RZ, P0 ;  /* 0x000000ff070a7207 */ /* 0x000fe20000000000 */
[----:B---3--:R-:W-:Y:S01]  /*0630*/  IMAD.WIDE R2, R0, 0x4, R2 ;  /* 0x0000000400027825 */ /* 0x008fe200078e0202 */
[----:B------:R-:W-:-:S02]  /*0640*/  SEL R9, R6, RZ, P1 ;  /* 0x000000ff06097207 */ /* 0x000fc40000800000 */
[----:B------:R-:W-:Y:S02]  /*0650*/  SEL R8, R5, RZ, P2 ;  /* 0x000000ff05087207 */ /* 0x000fe40001000000 */
[----:B------:R-:W-:Y:S02]  /*0660*/  SEL R7, R4, RZ, P3 ;  /* 0x000000ff04077207 */ /* 0x000fe40001800000 */
[----:B------:R-:W-:Y:S02]  /*0670*/  SEL R6, R14, RZ, P4 ;  /* 0x000000ff0e067207 */ /* 0x000fe40002000000 */
[----:B------:R-:W-:Y:S02]  /*0680*/  SEL R5, R12, RZ, P5 ;  /* 0x000000ff0c057207 */ /* 0x000fe40002800000 */
[----:B------:R-:W-:Y:S01]  /*0690*/  SEL R4, R15, RZ, P6 ;  /* 0x000000ff0f047207 */ /* 0x000fe20003000000 */
[----:B------:R-:W-:Y:S04]  /*06a0*/  STG.E.128 desc[UR4][R2.64], R8 ;  /* 0x0000000802007986 */ /* 0x000fe8000c101d04 */
[----:B------:R-:W-:Y:S01]  /*06b0*/  STG.E.128 desc[UR4][R2.64+0x800], R4 ;  /* 0x0008000402007986 */ /* 0x000fe2000c101d04 */
[----:B------:R-:W-:Y:S05]  /*06c0*/  EXIT ;  /* 0x000000000000794d */ /* 0x000fea0003800000 */
.L_x_0:
[----:B------:R-:W-:-:S00]  /*06d0*/  BRA `(.L_x_0) ;  /* 0xfffffffc00fc7947 */ /* 0x000fc0000383ffff */
[----:B------:R-:W-:-:S00]  /*06e0*/  NOP ;  /* 0x0000000000007918 */ /* 0x000fc00000000000 */
        /* <DEDUP_REMOVED lines=9> */
.L_x_1:


//--------------------- .nv.global.init           --------------------------
	.section	.nv.global.init,"aw",@progbits
.nv.global.init:
	.type		_$_str,@object
	.size		_$_str,(.L_0 - _$_str)
_$_str:
        /*0000*/ 	.byte	0x5f, 0x5f, 0x43, 0x55, 0x44, 0x41, 0x5f, 0x46, 0x54, 0x5a, 0x00
.L_0:


//--------------------- .nv.constant0.triton_poi_fused_native_group_norm_relu_6 --------------------------
	.section	.nv.constant0.triton_poi_fused_native_group_norm_relu_6,"a",@progbits
	.sectionflags	@""
	.align	4
.nv.constant0.triton_poi_fused_native_group_norm_relu_6:
	.zero		580
